//
// Generated by NVIDIA NVVM Compiler
//
// Compiler Build ID: CL-36424714
// Cuda compilation tools, release 13.0, V13.0.88
// Based on NVVM 20.0.0
//

.version 9.0
.target sm_100
.address_size 64

	// .globl	_Z6kGaussPdPKdS1_i

.visible .entry _Z6kGaussPdPKdS1_i(
	.param .u64 .ptr .align 1 _Z6kGaussPdPKdS1_i_param_0,
	.param .u64 .ptr .align 1 _Z6kGaussPdPKdS1_i_param_1,
	.param .u64 .ptr .align 1 _Z6kGaussPdPKdS1_i_param_2,
	.param .u32 _Z6kGaussPdPKdS1_i_param_3
)
{
	.reg .pred 	%p<15>;
	.reg .b32 	%r<58>;
	.reg .b32 	%f<7>;
	.reg .b64 	%rd<25>;
	.reg .b64 	%fd<98>;

	ld.param.u64 	%rd12, [_Z6kGaussPdPKdS1_i_param_0];
	ld.param.u64 	%rd13, [_Z6kGaussPdPKdS1_i_param_1];
	ld.param.u64 	%rd14, [_Z6kGaussPdPKdS1_i_param_2];
	ld.param.u32 	%r13, [_Z6kGaussPdPKdS1_i_param_3];
	cvta.to.global.u64 	%rd1, %rd13;
	cvta.to.global.u64 	%rd2, %rd14;
	cvta.to.global.u64 	%rd15, %rd12;
	mov.u32 	%r14, %tid.x;
	mov.u32 	%r15, %ctaid.x;
	mov.u32 	%r16, %ntid.x;
	mad.lo.s32 	%r17, %r15, %r16, %r14;
	mul.wide.s32 	%rd16, %r17, 8;
	add.s64 	%rd3, %rd15, %rd16;
	ld.global.f64 	%fd1, [%rd3];
	mov.b64 	%rd17, 0;
	st.global.u64 	[%rd3], %rd17;
	setp.lt.s32 	%p1, %r13, 1;
	@%p1 bra 	$L__BB0_16;
	setp.eq.s32 	%p2, %r13, 1;
	mov.b64 	%rd24, 0;
	mov.f64 	%fd96, 0d0000000000000000;
	@%p2 bra 	$L__BB0_11;
	and.b32  	%r18, %r13, 2147483646;
	neg.s32 	%r57, %r18;
	add.s64 	%rd23, %rd1, 8;
	add.s64 	%rd22, %rd2, 8;
	mov.f64 	%fd96, 0d0000000000000000;
$L__BB0_3:
	ld.global.f64 	%fd3, [%rd22+-8];
	ld.global.f64 	%fd26, [%rd23+-8];
	sub.f64 	%fd27, %fd1, %fd26;
	neg.f64 	%fd28, %fd27;
	mul.f64 	%fd4, %fd27, %fd28;
	fma.rn.f64 	%fd29, %fd4, 0d3FF71547652B82FE, 0d4338000000000000;
	{
	.reg .b32 %temp; 
	mov.b64 	{%r3, %temp}, %fd29;
	}
	mov.f64 	%fd30, 0dC338000000000000;
	add.rn.f64 	%fd31, %fd29, %fd30;
	fma.rn.f64 	%fd32, %fd31, 0dBFE62E42FEFA39EF, %fd4;
	fma.rn.f64 	%fd33, %fd31, 0dBC7ABC9E3B39803F, %fd32;
	fma.rn.f64 	%fd34, %fd33, 0d3E5ADE1569CE2BDF, 0d3E928AF3FCA213EA;
	fma.rn.f64 	%fd35, %fd34, %fd33, 0d3EC71DEE62401315;
	fma.rn.f64 	%fd36, %fd35, %fd33, 0d3EFA01997C89EB71;
	fma.rn.f64 	%fd37, %fd36, %fd33, 0d3F2A01A014761F65;
	fma.rn.f64 	%fd38, %fd37, %fd33, 0d3F56C16C1852B7AF;
	fma.rn.f64 	%fd39, %fd38, %fd33, 0d3F81111111122322;
	fma.rn.f64 	%fd40, %fd39, %fd33, 0d3FA55555555502A1;
	fma.rn.f64 	%fd41, %fd40, %fd33, 0d3FC5555555555511;
	fma.rn.f64 	%fd42, %fd41, %fd33, 0d3FE000000000000B;
	fma.rn.f64 	%fd43, %fd42, %fd33, 0d3FF0000000000000;
	fma.rn.f64 	%fd44, %fd43, %fd33, 0d3FF0000000000000;
	{
	.reg .b32 %temp; 
	mov.b64 	{%r4, %temp}, %fd44;
	}
	{
	.reg .b32 %temp; 
	mov.b64 	{%temp, %r5}, %fd44;
	}
	shl.b32 	%r19, %r3, 20;
	add.s32 	%r20, %r19, %r5;
	mov.b64 	%fd94, {%r4, %r20};
	{
	.reg .b32 %temp; 
	mov.b64 	{%temp, %r21}, %fd4;
	}
	mov.b32 	%f4, %r21;
	abs.f32 	%f1, %f4;
	setp.lt.f32 	%p3, %f1, 0f4086232B;
	@%p3 bra 	$L__BB0_6;
	setp.lt.f64 	%p4, %fd4, 0d0000000000000000;
	add.f64 	%fd45, %fd4, 0d7FF0000000000000;
	selp.f64 	%fd94, 0d0000000000000000, %fd45, %p4;
	setp.geu.f32 	%p5, %f1, 0f40874800;
	@%p5 bra 	$L__BB0_6;
	shr.u32 	%r22, %r3, 31;
	add.s32 	%r23, %r3, %r22;
	shr.s32 	%r24, %r23, 1;
	shl.b32 	%r25, %r24, 20;
	add.s32 	%r26, %r5, %r25;
	mov.b64 	%fd46, {%r4, %r26};
	sub.s32 	%r27, %r3, %r24;
	shl.b32 	%r28, %r27, 20;
	add.s32 	%r29, %r28, 1072693248;
	mov.b32 	%r30, 0;
	mov.b64 	%fd47, {%r30, %r29};
	mul.f64 	%fd94, %fd47, %fd46;
$L__BB0_6:
	fma.rn.f64 	%fd9, %fd3, %fd94, %fd96;
	st.global.f64 	[%rd3], %fd9;
	ld.global.f64 	%fd10, [%rd22];
	ld.global.f64 	%fd48, [%rd23];
	sub.f64 	%fd49, %fd1, %fd48;
	neg.f64 	%fd50, %fd49;
	mul.f64 	%fd11, %fd49, %fd50;
	fma.rn.f64 	%fd51, %fd11, 0d3FF71547652B82FE, 0d4338000000000000;
	{
	.reg .b32 %temp; 
	mov.b64 	{%r6, %temp}, %fd51;
	}
	mov.f64 	%fd52, 0dC338000000000000;
	add.rn.f64 	%fd53, %fd51, %fd52;
	fma.rn.f64 	%fd54, %fd53, 0dBFE62E42FEFA39EF, %fd11;
	fma.rn.f64 	%fd55, %fd53, 0dBC7ABC9E3B39803F, %fd54;
	fma.rn.f64 	%fd56, %fd55, 0d3E5ADE1569CE2BDF, 0d3E928AF3FCA213EA;
	fma.rn.f64 	%fd57, %fd56, %fd55, 0d3EC71DEE62401315;
	fma.rn.f64 	%fd58, %fd57, %fd55, 0d3EFA01997C89EB71;
	fma.rn.f64 	%fd59, %fd58, %fd55, 0d3F2A01A014761F65;
	fma.rn.f64 	%fd60, %fd59, %fd55, 0d3F56C16C1852B7AF;
	fma.rn.f64 	%fd61, %fd60, %fd55, 0d3F81111111122322;
	fma.rn.f64 	%fd62, %fd61, %fd55, 0d3FA55555555502A1;
	fma.rn.f64 	%fd63, %fd62, %fd55, 0d3FC5555555555511;
	fma.rn.f64 	%fd64, %fd63, %fd55, 0d3FE000000000000B;
	fma.rn.f64 	%fd65, %fd64, %fd55, 0d3FF0000000000000;
	fma.rn.f64 	%fd66, %fd65, %fd55, 0d3FF0000000000000;
	{
	.reg .b32 %temp; 
	mov.b64 	{%r7, %temp}, %fd66;
	}
	{
	.reg .b32 %temp; 
	mov.b64 	{%temp, %r8}, %fd66;
	}
	shl.b32 	%r31, %r6, 20;
	add.s32 	%r32, %r31, %r8;
	mov.b64 	%fd95, {%r7, %r32};
	{
	.reg .b32 %temp; 
	mov.b64 	{%temp, %r33}, %fd11;
	}
	mov.b32 	%f5, %r33;
	abs.f32 	%f2, %f5;
	setp.lt.f32 	%p6, %f2, 0f4086232B;
	@%p6 bra 	$L__BB0_9;
	setp.lt.f64 	%p7, %fd11, 0d0000000000000000;
	add.f64 	%fd67, %fd11, 0d7FF0000000000000;
	selp.f64 	%fd95, 0d0000000000000000, %fd67, %p7;
	setp.geu.f32 	%p8, %f2, 0f40874800;
	@%p8 bra 	$L__BB0_9;
	shr.u32 	%r34, %r6, 31;
	add.s32 	%r35, %r6, %r34;
	shr.s32 	%r36, %r35, 1;
	shl.b32 	%r37, %r36, 20;
	add.s32 	%r38, %r8, %r37;
	mov.b64 	%fd68, {%r7, %r38};
	sub.s32 	%r39, %r6, %r36;
	shl.b32 	%r40, %r39, 20;
	add.s32 	%r41, %r40, 1072693248;
	mov.b32 	%r42, 0;
	mov.b64 	%fd69, {%r42, %r41};
	mul.f64 	%fd95, %fd69, %fd68;
$L__BB0_9:
	fma.rn.f64 	%fd96, %fd10, %fd95, %fd9;
	st.global.f64 	[%rd3], %fd96;
	add.s32 	%r57, %r57, 2;
	add.s64 	%rd23, %rd23, 16;
	add.s64 	%rd22, %rd22, 16;
	setp.ne.s32 	%p9, %r57, 0;
	@%p9 bra 	$L__BB0_3;
	cvt.u64.u32 	%rd24, %r18;
$L__BB0_11:
	and.b32  	%r44, %r13, 1;
	setp.eq.b32 	%p10, %r44, 1;
	not.pred 	%p11, %p10;
	@%p11 bra 	$L__BB0_16;
	shl.b64 	%rd19, %rd24, 3;
	add.s64 	%rd20, %rd2, %rd19;
	ld.global.f64 	%fd18, [%rd20];
	add.s64 	%rd21, %rd1, %rd19;
	ld.global.f64 	%fd70, [%rd21];
	sub.f64 	%fd71, %fd1, %fd70;
	neg.f64 	%fd72, %fd71;
	mul.f64 	%fd19, %fd71, %fd72;
	fma.rn.f64 	%fd73, %fd19, 0d3FF71547652B82FE, 0d4338000000000000;
	{
	.reg .b32 %temp; 
	mov.b64 	{%r10, %temp}, %fd73;
	}
	mov.f64 	%fd74, 0dC338000000000000;
	add.rn.f64 	%fd75, %fd73, %fd74;
	fma.rn.f64 	%fd76, %fd75, 0dBFE62E42FEFA39EF, %fd19;
	fma.rn.f64 	%fd77, %fd75, 0dBC7ABC9E3B39803F, %fd76;
	fma.rn.f64 	%fd78, %fd77, 0d3E5ADE1569CE2BDF, 0d3E928AF3FCA213EA;
	fma.rn.f64 	%fd79, %fd78, %fd77, 0d3EC71DEE62401315;
	fma.rn.f64 	%fd80, %fd79, %fd77, 0d3EFA01997C89EB71;
	fma.rn.f64 	%fd81, %fd80, %fd77, 0d3F2A01A014761F65;
	fma.rn.f64 	%fd82, %fd81, %fd77, 0d3F56C16C1852B7AF;
	fma.rn.f64 	%fd83, %fd82, %fd77, 0d3F81111111122322;
	fma.rn.f64 	%fd84, %fd83, %fd77, 0d3FA55555555502A1;
	fma.rn.f64 	%fd85, %fd84, %fd77, 0d3FC5555555555511;
	fma.rn.f64 	%fd86, %fd85, %fd77, 0d3FE000000000000B;
	fma.rn.f64 	%fd87, %fd86, %fd77, 0d3FF0000000000000;
	fma.rn.f64 	%fd88, %fd87, %fd77, 0d3FF0000000000000;
	{
	.reg .b32 %temp; 
	mov.b64 	{%r11, %temp}, %fd88;
	}
	{
	.reg .b32 %temp; 
	mov.b64 	{%temp, %r12}, %fd88;
	}
	shl.b32 	%r45, %r10, 20;
	add.s32 	%r46, %r45, %r12;
	mov.b64 	%fd97, {%r11, %r46};
	{
	.reg .b32 %temp; 
	mov.b64 	{%temp, %r47}, %fd19;
	}
	mov.b32 	%f6, %r47;
	abs.f32 	%f3, %f6;
	setp.lt.f32 	%p12, %f3, 0f4086232B;
	@%p12 bra 	$L__BB0_15;
	setp.lt.f64 	%p13, %fd19, 0d0000000000000000;
	add.f64 	%fd89, %fd19, 0d7FF0000000000000;
	selp.f64 	%fd97, 0d0000000000000000, %fd89, %p13;
	setp.geu.f32 	%p14, %f3, 0f40874800;
	@%p14 bra 	$L__BB0_15;
	shr.u32 	%r48, %r10, 31;
	add.s32 	%r49, %r10, %r48;
	shr.s32 	%r50, %r49, 1;
	shl.b32 	%r51, %r50, 20;
	add.s32 	%r52, %r12, %r51;
	mov.b64 	%fd90, {%r11, %r52};
	sub.s32 	%r53, %r10, %r50;
	shl.b32 	%r54, %r53, 20;
	add.s32 	%r55, %r54, 1072693248;
	mov.b32 	%r56, 0;
	mov.b64 	%fd91, {%r56, %r55};
	mul.f64 	%fd97, %fd91, %fd90;
$L__BB0_15:
	fma.rn.f64 	%fd92, %fd18, %fd97, %fd96;
	st.global.f64 	[%rd3], %fd92;
$L__BB0_16:
	ret;

}


// ===== COMPILED SASS (sm_100) =====

	.target	sm_100

	.elftype	@"ET_EXEC"


//--------------------- .note.nv.tkinfo           --------------------------
	.section	.note.nv.tkinfo,"",@"SHT_NOTE"
	.sectionflags	@"SHF_NOTE_NV_TKINFO"
	.tkinfo
        /*0018*/ 	.word	0x00000002
        /*0030*/ 	.string	""
        /*0030*/ 	.string	"ptxas"
        /*0030*/ 	.string	"Cuda compilation tools, release 13.0, V13.0.88"
        /*0030*/ 	.string	"Build cuda_13.0.r13.0/compiler.36424714_0"
        /*0030*/ 	.string	"-arch sm_100 -m 64 "



//--------------------- .note.nv.cuinfo           --------------------------
	.section	.note.nv.cuinfo,"",@"SHT_NOTE"
	.sectionflags	@"SHF_NOTE_NV_CUINFO"
        /*0018*/ 	.short	0x0002
        /*001a*/ 	.short	0x0064
        /*001c*/ 	.short	0x0082
	.zero		2


//--------------------- .nv.info                  --------------------------
	.section	.nv.info,"",@"SHT_CUDA_INFO"
	.align	4


	//----- nvinfo : EIATTR_REGCOUNT
	.align		4
        /*0000*/ 	.byte	0x04, 0x2f
        /*0002*/ 	.short	(.L_1 - .L_0)
	.align		4
.L_0:
        /*0004*/ 	.word	index@(_Z6kGaussPdPKdS1_i)
        /*0008*/ 	.word	0x0000001e


	//----- nvinfo : EIATTR_FRAME_SIZE
	.align		4
.L_1:
        /*000c*/ 	.byte	0x04, 0x11
        /*000e*/ 	.short	(.L_3 - .L_2)
	.align		4
.L_2:
        /*0010*/ 	.word	index@(_Z6kGaussPdPKdS1_i)
        /*0014*/ 	.word	0x00000000


	//----- nvinfo : EIATTR_MIN_STACK_SIZE
	.align		4
.L_3:
        /*0018*/ 	.byte	0x04, 0x12
        /*001a*/ 	.short	(.L_5 - .L_4)
	.align		4
.L_4:
        /*001c*/ 	.word	index@(_Z6kGaussPdPKdS1_i)
        /*0020*/ 	.word	0x00000000
.L_5:


//--------------------- .nv.compat                --------------------------
	.section	.nv.compat,"",@"SHT_CUDA_COMPAT_INFO"
	.align	4
        /*0000*/ 	.byte	0x02, 0x09, 0x00, 0x00, 0x02, 0x02, 0x01, 0x00, 0x02, 0x05, 0x05, 0x00, 0x03, 0x07, 0x01, 0x01
        /*0010*/ 	.byte	0x02, 0x03, 0x00, 0x00, 0x02, 0x06, 0x01, 0x00, 0x04, 0x0b, 0x08, 0x00, 0x01, 0x00, 0x00, 0x00
        /*0020*/ 	.byte	0x00, 0x00, 0x00, 0x00


//--------------------- .nv.info._Z6kGaussPdPKdS1_i --------------------------
	.section	.nv.info._Z6kGaussPdPKdS1_i,"",@"SHT_CUDA_INFO"
	.sectionflags	@""
	.align	4


	//----- nvinfo : EIATTR_CUDA_API_VERSION
	.align		4
        /*0000*/ 	.byte	0x04, 0x37
        /*0002*/ 	.short	(.L_7 - .L_6)
.L_6:
        /*0004*/ 	.word	0x00000082


	//----- nvinfo : EIATTR_KPARAM_INFO
	.align		4
.L_7:
        /*0008*/ 	.byte	0x04, 0x17
        /*000a*/ 	.short	(.L_9 - .L_8)
.L_8:
        /*000c*/ 	.word	0x00000000
        /*0010*/ 	.short	0x0003
        /*0012*/ 	.short	0x0018
        /*0014*/ 	.byte	0x00, 0xf0, 0x11, 0x00


	//----- nvinfo : EIATTR_KPARAM_INFO
	.align		4
.L_9:
        /*0018*/ 	.byte	0x04, 0x17
        /*001a*/ 	.short	(.L_11 - .L_10)
.L_10:
        /*001c*/ 	.word	0x00000000
        /*0020*/ 	.short	0x0002
        /*0022*/ 	.short	0x0010
        /*0024*/ 	.byte	0x00, 0xf5, 0x21, 0x00


	//----- nvinfo : EIATTR_KPARAM_INFO
	.align		4
.L_11:
        /*0028*/ 	.byte	0x04, 0x17
        /*002a*/ 	.short	(.L_13 - .L_12)
.L_12:
        /*002c*/ 	.word	0x00000000
        /*0030*/ 	.short	0x0001
        /*0032*/ 	.short	0x0008
        /*0034*/ 	.byte	0x00, 0xf5, 0x21, 0x00


	//----- nvinfo : EIATTR_KPARAM_INFO
	.align		4
.L_13:
        /*0038*/ 	.byte	0x04, 0x17
        /*003a*/ 	.short	(.L_15 - .L_14)
.L_14:
        /*003c*/ 	.word	0x00000000
        /*0040*/ 	.short	0x0000
        /*0042*/ 	.short	0x0000
        /*0044*/ 	.byte	0x00, 0xf5, 0x21, 0x00


	//----- nvinfo : EIATTR_SPARSE_MMA_MASK
	.align		4
.L_15:
        /*0048*/ 	.byte	0x03, 0x50
        /*004a*/ 	.short	0x0000


	//----- nvinfo : EIATTR_MAXREG_COUNT
	.align		4
        /*004c*/ 	.byte	0x03, 0x1b
        /*004e*/ 	.short	0x00ff


	//----- nvinfo : EIATTR_MERCURY_ISA_VERSION
	.align		4
        /*0050*/ 	.byte	0x03, 0x5f
        /*0052*/ 	.short	0x0101


	//----- nvinfo : EIATTR_VRC_CTA_INIT_COUNT
	.align		4
        /*0054*/ 	.byte	0x02, 0x4a
	.zero		1
	.zero		1


	//----- nvinfo : EIATTR_EXIT_INSTR_OFFSETS
	.align		4
        /*0058*/ 	.byte	0x04, 0x1c
        /*005a*/ 	.short	(.L_17 - .L_16)


	//   ....[0]....
.L_16:
        /*005c*/ 	.word	0x000000c0


	//   ....[1]....
        /*0060*/ 	.word	0x00000910


	//   ....[2]....
        /*0064*/ 	.word	0x00000dc0


	//----- nvinfo : EIATTR_CRS_STACK_SIZE
	.align		4
.L_17:
        /*0068*/ 	.byte	0x04, 0x1e
        /*006a*/ 	.short	(.L_19 - .L_18)
.L_18:
        /*006c*/ 	.word	0x00000000


	//----- nvinfo : EIATTR_CBANK_PARAM_SIZE
	.align		4
.L_19:
        /*0070*/ 	.byte	0x03, 0x19
        /*0072*/ 	.short	0x001c


	//----- nvinfo : EIATTR_PARAM_CBANK
	.align		4
        /*0074*/ 	.byte	0x04, 0x0a
        /*0076*/ 	.short	(.L_21 - .L_20)
	.align		4
.L_20:
        /*0078*/ 	.word	index@(.nv.constant0._Z6kGaussPdPKdS1_i)
        /*007c*/ 	.short	0x0380
        /*007e*/ 	.short	0x001c


	//----- nvinfo : EIATTR_SW_WAR
	.align		4
.L_21:
        /*0080*/ 	.byte	0x04, 0x36
        /*0082*/ 	.short	(.L_23 - .L_22)
.L_22:
        /*0084*/ 	.word	0x00000008
.L_23:


//--------------------- .nv.callgraph             --------------------------
	.section	.nv.callgraph,"",@"SHT_CUDA_CALLGRAPH"
	.align	4
	.sectionentsize	8
	.align		4
        /*0000*/ 	.word	0x00000000
	.align		4
        /*0004*/ 	.word	0xffffffff
	.align		4
        /*0008*/ 	.word	0x00000000
	.align		4
        /*000c*/ 	.word	0xfffffffe
	.align		4
        /*0010*/ 	.word	0x00000000
	.align		4
        /*0014*/ 	.word	0xfffffffd
	.align		4
        /*0018*/ 	.word	0x00000000
	.align		4
        /*001c*/ 	.word	0xfffffffc


//--------------------- .text._Z6kGaussPdPKdS1_i  --------------------------
	.section	.text._Z6kGaussPdPKdS1_i,"ax",@progbits
	.align	128
        .global         _Z6kGaussPdPKdS1_i
        .type           _Z6kGaussPdPKdS1_i,@function
        .size           _Z6kGaussPdPKdS1_i,(.L_x_9 - _Z6kGaussPdPKdS1_i)
        .other          _Z6kGaussPdPKdS1_i,@"STO_CUDA_ENTRY STV_DEFAULT"
_Z6kGaussPdPKdS1_i:
.text._Z6kGaussPdPKdS1_i:
[----:B------:R-:W-:Y:S01]  /*0000*/  LDC R1, c[0x0][0x37c] ;  /* 0x0000df00ff017b82 */ /* 0x000fe20000000800 */
[----:B------:R-:W0:Y:S07]  /*0010*/  S2R R3, SR_TID.X ;  /* 0x0000000000037919 */ /* 0x000e2e0000002100 */
[----:B------:R-:W0:Y:S01]  /*0020*/  S2UR UR4, SR_CTAID.X ;  /* 0x00000000000479c3 */ /* 0x000e220000002500 */
[----:B------:R-:W1:Y:S07]  /*0030*/  LDCU.64 UR8, c[0x0][0x358] ;  /* 0x00006b00ff0877ac */ /* 0x000e6e0008000a00 */
[----:B------:R-:W0:Y:S08]  /*0040*/  LDC R0, c[0x0][0x360] ;  /* 0x0000d800ff007b82 */ /* 0x000e300000000800 */
[----:B------:R-:W2:Y:S01]  /*0050*/  LDC.64 R12, c[0x0][0x380] ;  /* 0x0000e000ff0c7b82 */ /* 0x000ea20000000a00 */
[----:B0-----:R-:W-:-:S07]  /*0060*/  IMAD R3, R0, UR4, R3 ;  /* 0x0000000400037c24 */ /* 0x001fce000f8e0203 */
[----:B------:R-:W0:Y:S01]  /*0070*/  LDC R0, c[0x0][0x398] ;  /* 0x0000e600ff007b82 */ /* 0x000e220000000800 */
[----:B--2---:R-:W-:-:S05]  /*0080*/  IMAD.WIDE R12, R3, 0x8, R12 ;  /* 0x00000008030c7825 */ /* 0x004fca00078e020c */
[----:B-1----:R1:W5:Y:S04]  /*0090*/  LDG.E.64 R10, desc[UR8][R12.64] ;  /* 0x000000080c0a7981 */ /* 0x002368000c1e1b00 */
[----:B------:R1:W-:Y:S01]  /*00a0*/  STG.E.64 desc[UR8][R12.64], RZ ;  /* 0x000000ff0c007986 */ /* 0x0003e2000c101b08 */
[----:B0-----:R-:W-:-:S13]  /*00b0*/  ISETP.GE.AND P0, PT, R0, 0x1, PT ;  /* 0x000000010000780c */ /* 0x001fda0003f06270 */
[----:B-1----:R-:W-:Y:S05]  /*00c0*/  @!P0 EXIT ;  /* 0x000000000000894d */ /* 0x002fea0003800000 */
[----:B------:R-:W-:Y:S02]  /*00d0*/  ISETP.NE.AND P0, PT, R0, 0x1, PT ;  /* 0x000000010000780c */ /* 0x000fe40003f05270 */
[----:B------:R-:W-:Y:S02]  /*00e0*/  CS2R R14, SRZ ;  /* 0x00000000000e7805 */ /* 0x000fe4000001ff00 */
[----:B------:R-:W-:-:S09]  /*00f0*/  CS2R R22, SRZ ;  /* 0x0000000000167805 */ /* 0x000fd2000001ff00 */
[----:B------:R-:W-:Y:S05]  /*0100*/  @!P0 BRA `(.L_x_0) ;  /* 0x0000000400f48947 */ /* 0x000fea0003800000 */
[----:B------:R-:W0:Y:S01]  /*0110*/  LDCU.64 UR6, c[0x0][0x388] ;  /* 0x00007100ff0677ac */ /* 0x000e220008000a00 */
[----:B------:R-:W-:Y:S02]  /*0120*/  LOP3.LUT R14, R0, 0x7ffffffe, RZ, 0xc0, !PT ;  /* 0x7ffffffe000e7812 */ /* 0x000fe400078ec0ff */
[----:B------:R-:W-:Y:S01]  /*0130*/  CS2R R22, SRZ ;  /* 0x0000000000167805 */ /* 0x000fe2000001ff00 */
[----:B------:R-:W1:Y:S02]  /*0140*/  LDCU.64 UR4, c[0x0][0x390] ;  /* 0x00007200ff0477ac */ /* 0x000e640008000a00 */
[----:B------:R-:W-:Y:S01]  /*0150*/  IMAD.MOV R0, RZ, RZ, -R14 ;  /* 0x000000ffff007224 */ /* 0x000fe200078e0a0e */
[----:B0-----:R-:W-:Y:S02]  /*0160*/  UIADD3 UR6, UP0, UPT, UR6, 0x8, URZ ;  /* 0x0000000806067890 */ /* 0x001fe4000ff1e0ff */
[----:B-1----:R-:W-:Y:S02]  /*0170*/  UIADD3 UR4, UP1, UPT, UR4, 0x8, URZ ;  /* 0x0000000804047890 */ /* 0x002fe4000ff3e0ff */
[----:B------:R-:W-:-:S02]  /*0180*/  UIADD3.X UR7, UPT, UPT, URZ, UR7, URZ, UP0, !UPT ;  /* 0x00000007ff077290 */ /* 0x000fc400087fe4ff */
[----:B------:R-:W-:Y:S01]  /*0190*/  IMAD.U32 R8, RZ, RZ, UR6 ;  /* 0x00000006ff087e24 */ /* 0x000fe2000f8e00ff */
[----:B------:R-:W-:Y:S01]  /*01a0*/  UIADD3.X UR5, UPT, UPT, URZ, UR5, URZ, UP1, !UPT ;  /* 0x00000005ff057290 */ /* 0x000fe20008ffe4ff */
[----:B------:R-:W-:Y:S02]  /*01b0*/  IMAD.U32 R6, RZ, RZ, UR4 ;  /* 0x00000004ff067e24 */ /* 0x000fe4000f8e00ff */
[----:B------:R-:W-:-:S03]  /*01c0*/  IMAD.U32 R9, RZ, RZ, UR7 ;  /* 0x00000007ff097e24 */ /* 0x000fc6000f8e00ff */
[----:B------:R-:W-:-:S07]  /*01d0*/  IMAD.U32 R7, RZ, RZ, UR5 ;  /* 0x00000005ff077e24 */ /* 0x000fce000f8e00ff */
.L_x_5:
[----:B------:R-:W2:Y:S04]  /*01e0*/  LDG.E.64 R2, desc[UR8][R8.64+-0x8] ;  /* 0xfffff80808027981 */ /* 0x000ea8000c1e1b00 */
[----:B0----5:R0:W5:Y:S01]  /*01f0*/  LDG.E.64 R20, desc[UR8][R6.64+-0x8] ;  /* 0xfffff80806147981 */ /* 0x021162000c1e1b00 */
[----:B------:R-:W-:Y:S01]  /*0200*/  IMAD.MOV.U32 R4, RZ, RZ, 0x652b82fe ;  /* 0x652b82feff047424 */ /* 0x000fe200078e00ff */
[----:B------:R-:W-:Y:S01]  /*0210*/  UMOV UR4, 0xfefa39ef ;  /* 0xfefa39ef00047882 */ /* 0x000fe20000000000 */
[----:B------:R-:W-:Y:S01]  /*0220*/  IMAD.MOV.U32 R5, RZ, RZ, 0x3ff71547 ;  /* 0x3ff71547ff057424 */ /* 0x000fe200078e00ff */
[----:B------:R-:W-:Y:S01]  /*0230*/  UMOV UR5, 0x3fe62e42 ;  /* 0x3fe62e4200057882 */ /* 0x000fe20000000000 */
        /* <DEDUP_REMOVED lines=20> */
[----:B------:R-:W-:Y:S01]  /*0380*/  BSSY.RECONVERGENT B0, `(.L_x_1) ;  /* 0x0000024000007945 */ /* 0x000fe20003800200 */
[----:B--2---:R-:W-:-:S08]  /*0390*/  DADD R2, R10, -R2 ;  /* 0x000000000a027229 */ /* 0x004fd00000000802 */
[----:B------:R-:W-:-:S08]  /*03a0*/  DMUL R18, R2, -R2 ;  /* 0x8000000202127228 */ /* 0x000fd00000000000 */
[----:B------:R-:W-:Y:S02]  /*03b0*/  DFMA R16, R18, R4, 6.75539944105574400000e+15 ;  /* 0x433800001210742b */ /* 0x000fe40000000004 */
[----:B------:R-:W-:-:S06]  /*03c0*/  FSETP.GEU.AND P0, PT, |R19|, 4.1917929649353027344, PT ;  /* 0x4086232b1300780b */ /* 0x000fcc0003f0e200 */
[----:B------:R-:W-:-:S08]  /*03d0*/  DADD R24, R16, -6.75539944105574400000e+15 ;  /* 0xc338000010187429 */ /* 0x000fd00000000000 */
[----:B------:R-:W-:-:S08]  /*03e0*/  DFMA R2, R24, -UR4, R18 ;  /* 0x8000000418027c2b */ /* 0x000fd00008000012 */
[----:B------:R-:W-:Y:S01]  /*03f0*/  DFMA R24, R24, -UR6, R2 ;  /* 0x8000000618187c2b */ /* 0x000fe20008000002 */
[----:B------:R-:W-:Y:S02]  /*0400*/  IMAD.MOV.U32 R2, RZ, RZ, -0x35dec16 ;  /* 0xfca213eaff027424 */ /* 0x000fe400078e00ff */
[----:B------:R-:W-:-:S06]  /*0410*/  IMAD.MOV.U32 R3, RZ, RZ, 0x3e928af3 ;  /* 0x3e928af3ff037424 */ /* 0x000fcc00078e00ff */
[----:B------:R-:W-:-:S08]  /*0420*/  DFMA R26, R24, UR10, R2 ;  /* 0x0000000a181a7c2b */ /* 0x000fd00008000002 */
[----:B------:R-:W-:-:S08]  /*0430*/  DFMA R26, R24, R26, UR12 ;  /* 0x0000000c181a7e2b */ /* 0x000fd0000800001a */
[----:B------:R-:W-:-:S08]  /*0440*/  DFMA R26, R24, R26, UR14 ;  /* 0x0000000e181a7e2b */ /* 0x000fd0000800001a */
[----:B------:R-:W-:-:S08]  /*0450*/  DFMA R26, R24, R26, UR16 ;  /* 0x00000010181a7e2b */ /* 0x000fd0000800001a */
[----:B------:R-:W-:-:S08]  /*0460*/  DFMA R26, R24, R26, UR18 ;  /* 0x00000012181a7e2b */ /* 0x000fd0000800001a */
[----:B------:R-:W-:-:S08]  /*0470*/  DFMA R26, R24, R26, UR20 ;  /* 0x00000014181a7e2b */ /* 0x000fd0000800001a */
[----:B------:R-:W-:-:S08]  /*0480*/  DFMA R26, R24, R26, UR22 ;  /* 0x00000016181a7e2b */ /* 0x000fd0000800001a */
[----:B------:R-:W-:-:S08]  /*0490*/  DFMA R26, R24, R26, UR24 ;  /* 0x00000018181a7e2b */ /* 0x000fd0000800001a */
[----:B------:R-:W-:-:S08]  /*04a0*/  DFMA R26, R24, R26, UR26 ;  /* 0x0000001a181a7e2b */ /* 0x000fd0000800001a */
[----:B------:R-:W-:-:S08]  /*04b0*/  DFMA R26, R24, R26, 1 ;  /* 0x3ff00000181a742b */ /* 0x000fd0000000001a */
[----:B------:R-:W-:-:S10]  /*04c0*/  DFMA R24, R24, R26, 1 ;  /* 0x3ff000001818742b */ /* 0x000fd4000000001a */
[----:B------:R-:W-:Y:S02]  /*04d0*/  IMAD R27, R16, 0x100000, R25 ;  /* 0x00100000101b7824 */ /* 0x000fe400078e0219 */
[----:B------:R-:W-:Y:S01]  /*04e0*/  IMAD.MOV.U32 R26, RZ, RZ, R24 ;  /* 0x000000ffff1a7224 */ /* 0x000fe200078e0018 */
[----:B0-----:R-:W-:Y:S06]  /*04f0*/  @!P0 BRA `(.L_x_2) ;  /* 0x0000000000308947 */ /* 0x001fec0003800000 */
[----:B------:R-:W-:Y:S01]  /*0500*/  FSETP.GEU.AND P1, PT, |R19|, 4.2275390625, PT ;  /* 0x408748001300780b */ /* 0x000fe20003f2e200 */
[C---:B------:R-:W-:Y:S02]  /*0510*/  DSETP.GEU.AND P0, PT, R18.reuse, RZ, PT ;  /* 0x000000ff1200722a */ /* 0x040fe40003f0e000 */
[----:B------:R-:W-:-:S10]  /*0520*/  DADD R18, R18, +INF ;  /* 0x7ff0000012127429 */ /* 0x000fd40000000000 */
[----:B------:R-:W-:Y:S02]  /*0530*/  @!P1 LEA.HI R15, R16, R16, RZ, 0x1 ;  /* 0x00000010100f9211 */ /* 0x000fe400078f08ff */
[----:B------:R-:W-:Y:S02]  /*0540*/  FSEL R26, R18, RZ, P0 ;  /* 0x000000ff121a7208 */ /* 0x000fe40000000000 */
[----:B------:R-:W-:Y:S02]  /*0550*/  @!P1 SHF.R.S32.HI R15, RZ, 0x1, R15 ;  /* 0x00000001ff0f9819 */ /* 0x000fe4000001140f */
[----:B------:R-:W-:-:S03]  /*0560*/  FSEL R27, R19, RZ, P0 ;  /* 0x000000ff131b7208 */ /* 0x000fc60000000000 */
[----:B------:R-:W-:Y:S02]  /*0570*/  @!P1 IMAD.IADD R16, R16, 0x1, -R15 ;  /* 0x0000000110109824 */ /* 0x000fe400078e0a0f */
[----:B------:R-:W-:-:S03]  /*0580*/  @!P1 IMAD R25, R15, 0x100000, R25 ;  /* 0x001000000f199824 */ /* 0x000fc600078e0219 */
[----:B------:R-:W-:Y:S01]  /*0590*/  @!P1 LEA R17, R16, 0x3ff00000, 0x14 ;  /* 0x3ff0000010119811 */ /* 0x000fe200078ea0ff */
[----:B------:R-:W-:-:S06]  /*05a0*/  @!P1 IMAD.MOV.U32 R16, RZ, RZ, RZ ;  /* 0x000000ffff109224 */ /* 0x000fcc00078e00ff */
[----:B------:R-:W-:-:S11]  /*05b0*/  @!P1 DMUL R26, R24, R16 ;  /* 0x00000010181a9228 */ /* 0x000fd60000000000 */
.L_x_2:
[----:B------:R-:W-:Y:S05]  /*05c0*/  BSYNC.RECONVERGENT B0 ;  /* 0x0000000000007941 */ /* 0x000fea0003800200 */
.L_x_1:
[----:B-----5:R-:W-:-:S07]  /*05d0*/  DFMA R20, R20, R26, R22 ;  /* 0x0000001a1414722b */ /* 0x020fce0000000016 */
[----:B------:R0:W-:Y:S04]  /*05e0*/  STG.E.64 desc[UR8][R12.64], R20 ;  /* 0x000000140c007986 */ /* 0x0001e8000c101b08 */
[----:B------:R-:W2:Y:S04]  /*05f0*/  LDG.E.64 R16, desc[UR8][R8.64] ;  /* 0x0000000808107981 */ /* 0x000ea8000c1e1b00 */
[----:B------:R0:W5:Y:S01]  /*0600*/  LDG.E.64 R22, desc[UR8][R6.64] ;  /* 0x0000000806167981 */ /* 0x000162000c1e1b00 */
[----:B------:R-:W-:Y:S01]  /*0610*/  BSSY.RECONVERGENT B0, `(.L_x_3) ;  /* 0x0000022000007945 */ /* 0x000fe20003800200 */
[----:B--2---:R-:W-:-:S08]  /*0620*/  DADD R16, R10, -R16 ;  /* 0x000000000a107229 */ /* 0x004fd00000000810 */
[----:B------:R-:W-:-:S08]  /*0630*/  DMUL R16, R16, -R16 ;  /* 0x8000001010107228 */ /* 0x000fd00000000000 */
[----:B------:R-:W-:Y:S02]  /*0640*/  DFMA R4, R16, R4, 6.75539944105574400000e+15 ;  /* 0x433800001004742b */ /* 0x000fe40000000004 */
[----:B------:R-:W-:-:S06]  /*0650*/  FSETP.GEU.AND P0, PT, |R17|, 4.1917929649353027344, PT ;  /* 0x4086232b1100780b */ /* 0x000fcc0003f0e200 */
[----:B------:R-:W-:-:S08]  /*0660*/  DADD R18, R4, -6.75539944105574400000e+15 ;  /* 0xc338000004127429 */ /* 0x000fd00000000000 */
[----:B------:R-:W-:-:S08]  /*0670*/  DFMA R24, R18, -UR4, R16 ;  /* 0x8000000412187c2b */ /* 0x000fd00008000010 */
[----:B------:R-:W-:-:S08]  /*0680*/  DFMA R18, R18, -UR6, R24 ;  /* 0x8000000612127c2b */ /* 0x000fd00008000018 */
        /* <DEDUP_REMOVED lines=15> */
[C---:B------:R-:W-:Y:S02]  /*0780*/  DADD R24, R16.reuse, +INF ;  /* 0x7ff0000010187429 */ /* 0x040fe40000000000 */
[----:B------:R-:W-:-:S08]  /*0790*/  DSETP.GEU.AND P0, PT, R16, RZ, PT ;  /* 0x000000ff1000722a */ /* 0x000fd00003f0e000 */
[----:B------:R-:W-:Y:S02]  /*07a0*/  FSEL R3, R25, RZ, P0 ;  /* 0x000000ff19037208 */ /* 0x000fe40000000000 */
[----:B------:R-:W-:-:S04]  /*07b0*/  @!P1 LEA.HI R2, R4, R4, RZ, 0x1 ;  /* 0x0000000404029211 */ /* 0x000fc800078f08ff */
[----:B------:R-:W-:Y:S02]  /*07c0*/  @!P1 SHF.R.S32.HI R5, RZ, 0x1, R2 ;  /* 0x00000001ff059819 */ /* 0x000fe40000011402 */
[----:B------:R-:W-:-:S03]  /*07d0*/  FSEL R2, R24, RZ, P0 ;  /* 0x000000ff18027208 */ /* 0x000fc60000000000 */
[----:B------:R-:W-:Y:S02]  /*07e0*/  @!P1 IMAD.IADD R4, R4, 0x1, -R5 ;  /* 0x0000000104049824 */ /* 0x000fe400078e0a05 */
[----:B------:R-:W-:-:S03]  /*07f0*/  @!P1 IMAD R19, R5, 0x100000, R19 ;  /* 0x0010000005139824 */ /* 0x000fc600078e0213 */
[----:B------:R-:W-:Y:S01]  /*0800*/  @!P1 LEA R5, R4, 0x3ff00000, 0x14 ;  /* 0x3ff0000004059811 */ /* 0x000fe200078ea0ff */
[----:B------:R-:W-:-:S06]  /*0810*/  @!P1 IMAD.MOV.U32 R4, RZ, RZ, RZ ;  /* 0x000000ffff049224 */ /* 0x000fcc00078e00ff */
[----:B------:R-:W-:-:S11]  /*0820*/  @!P1 DMUL R2, R18, R4 ;  /* 0x0000000412029228 */ /* 0x000fd60000000000 */
.L_x_4:
[----:B------:R-:W-:Y:S05]  /*0830*/  BSYNC.RECONVERGENT B0 ;  /* 0x0000000000007941 */ /* 0x000fea0003800200 */
.L_x_3:
[----:B-----5:R-:W-:Y:S01]  /*0840*/  DFMA R22, R22, R2, R20 ;  /* 0x000000021616722b */ /* 0x020fe20000000014 */
[----:B------:R-:W-:Y:S01]  /*0850*/  VIADD R0, R0, 0x2 ;  /* 0x0000000200007836 */ /* 0x000fe20000000000 */
[----:B------:R-:W-:Y:S02]  /*0860*/  IADD3 R8, P1, PT, R8, 0x10, RZ ;  /* 0x0000001008087810 */ /* 0x000fe40007f3e0ff */
[----:B------:R-:W-:Y:S02]  /*0870*/  IADD3 R6, P2, PT, R6, 0x10, RZ ;  /* 0x0000001006067810 */ /* 0x000fe40007f5e0ff */
[----:B------:R-:W-:Y:S01]  /*0880*/  ISETP.NE.AND P0, PT, R0, RZ, PT ;  /* 0x000000ff0000720c */ /* 0x000fe20003f05270 */
[----:B------:R0:W-:Y:S01]  /*0890*/  STG.E.64 desc[UR8][R12.64], R22 ;  /* 0x000000160c007986 */ /* 0x0001e2000c101b08 */
[----:B------:R-:W-:Y:S02]  /*08a0*/  IMAD.X R9, RZ, RZ, R9, P1 ;  /* 0x000000ffff097224 */ /* 0x000fe400008e0609 */
[----:B------:R-:W-:-:S09]  /*08b0*/  IMAD.X R7, RZ, RZ, R7, P2 ;  /* 0x000000ffff077224 */ /* 0x000fd200010e0607 */
[----:B------:R-:W-:Y:S05]  /*08c0*/  @P0 BRA `(.L_x_5) ;  /* 0xfffffff800440947 */ /* 0x000fea000383ffff */
[----:B------:R-:W-:-:S07]  /*08d0*/  IMAD.MOV.U32 R15, RZ, RZ, RZ ;  /* 0x000000ffff0f7224 */ /* 0x000fce00078e00ff */
.L_x_0:
[----:B------:R-:W1:Y:S02]  /*08e0*/  LDC R0, c[0x0][0x398] ;  /* 0x0000e600ff007b82 */ /* 0x000e640000000800 */
[----:B-1----:R-:W-:-:S04]  /*08f0*/  LOP3.LUT R0, R0, 0x1, RZ, 0xc0, !PT ;  /* 0x0000000100007812 */ /* 0x002fc800078ec0ff */
[----:B------:R-:W-:-:S13]  /*0900*/  ISETP.NE.U32.AND P0, PT, R0, 0x1, PT ;  /* 0x000000010000780c */ /* 0x000fda0003f05070 */
[----:B------:R-:W-:Y:S05]  /*0910*/  @P0 EXIT ;  /* 0x000000000000094d */ /* 0x000fea0003800000 */
[----:B------:R-:W1:Y:S01]  /*0920*/  LDCU.64 UR4, c[0x0][0x388] ;  /* 0x00007100ff0477ac */ /* 0x000e620008000a00 */
[C---:B------:R-:W-:Y:S01]  /*0930*/  IMAD.SHL.U32 R2, R14.reuse, 0x8, RZ ;  /* 0x000000080e027824 */ /* 0x040fe200078e00ff */
[----:B------:R-:W-:-:S04]  /*0940*/  SHF.L.U64.HI R0, R14, 0x3, R15 ;  /* 0x000000030e007819 */ /* 0x000fc8000001020f */
[----:B-1----:R-:W-:-:S04]  /*0950*/  IADD3 R14, P0, PT, R2, UR4, RZ ;  /* 0x00000004020e7c10 */ /* 0x002fc8000ff1e0ff */
[----:B------:R-:W-:Y:S01]  /*0960*/  IADD3.X R15, PT, PT, R0, UR5, RZ, P0, !PT ;  /* 0x00000005000f7c10 */ /* 0x000fe200087fe4ff */
[----:B------:R-:W1:Y:S04]  /*0970*/  LDCU.64 UR4, c[0x0][0x390] ;  /* 0x00007200ff0477ac */ /* 0x000e680008000a00 */
[----:B------:R-:W2:Y:S01]  /*0980*/  LDG.E.64 R4, desc[UR8][R14.64] ;  /* 0x000000080e047981 */ /* 0x000ea2000c1e1b00 */
[----:B-1----:R-:W-:-:S04]  /*0990*/  IADD3 R2, P0, PT, R2, UR4, RZ ;  /* 0x0000000402027c10 */ /* 0x002fc8000ff1e0ff */
[----:B------:R-:W-:-:S06]  /*09a0*/  IADD3.X R3, PT, PT, R0, UR5, RZ, P0, !PT ;  /* 0x0000000500037c10 */ /* 0x000fcc00087fe4ff */
[----:B------:R-:W5:Y:S01]  /*09b0*/  LDG.E.64 R2, desc[UR8][R2.64] ;  /* 0x0000000802027981 */ /* 0x000f62000c1e1b00 */
[----:B------:R-:W-:Y:S01]  /*09c0*/  IMAD.MOV.U32 R6, RZ, RZ, 0x652b82fe ;  /* 0x652b82feff067424 */ /* 0x000fe200078e00ff */
[----:B------:R-:W-:Y:S01]  /*09d0*/  UMOV UR4, 0xfefa39ef ;  /* 0xfefa39ef00047882 */ /* 0x000fe20000000000 */
[----:B------:R-:W-:Y:S01]  /*09e0*/  IMAD.MOV.U32 R7, RZ, RZ, 0x3ff71547 ;  /* 0x3ff71547ff077424 */ /* 0x000fe200078e00ff */
[----:B------:R-:W-:Y:S01]  /*09f0*/  UMOV UR5, 0x3fe62e42 ;  /* 0x3fe62e4200057882 */ /* 0x000fe20000000000 */
[----:B------:R-:W-:Y:S01]  /*0a00*/  BSSY.RECONVERGENT B0, `(.L_x_6) ;  /* 0x0000039000007945 */ /* 0x000fe20003800200 */
[----:B--2--5:R-:W-:-:S08]  /*0a10*/  DADD R4, R10, -R4 ;  /* 0x000000000a047229 */ /* 0x024fd00000000804 */
[----:B------:R-:W-:-:S08]  /*0a20*/  DMUL R4, R4, -R4 ;  /* 0x8000000404047228 */ /* 0x000fd00000000000 */
[----:B------:R-:W-:Y:S02]  /*0a30*/  DFMA R6, R4, R6, 6.75539944105574400000e+15 ;  /* 0x433800000406742b */ /* 0x000fe40000000006 */
[----:B------:R-:W-:-:S06]  /*0a40*/  FSETP.GEU.AND P0, PT, |R5|, 4.1917929649353027344, PT ;  /* 0x4086232b0500780b */ /* 0x000fcc0003f0e200 */
[----:B------:R-:W-:-:S08]  /*0a50*/  DADD R8, R6, -6.75539944105574400000e+15 ;  /* 0xc338000006087429 */ /* 0x000fd00000000000 */
[----:B------:R-:W-:Y:S01]  /*0a60*/  DFMA R10, R8, -UR4, R4 ;  /* 0x80000004080a7c2b */ /* 0x000fe20008000004 */
[----:B------:R-:W-:Y:S01]  /*0a70*/  UMOV UR4, 0x3b39803f ;  /* 0x3b39803f00047882 */ /* 0x000fe20000000000 */
[----:B------:R-:W-:-:S06]  /*0a80*/  UMOV UR5, 0x3c7abc9e ;  /* 0x3c7abc9e00057882 */ /* 0x000fcc0000000000 */
[----:B------:R-:W-:Y:S01]  /*0a90*/  DFMA R8, R8, -UR4, R10 ;  /* 0x8000000408087c2b */ /* 0x000fe2000800000a */
[----:B------:R-:W-:Y:S01]  /*0aa0*/  UMOV UR4, 0x69ce2bdf ;  /* 0x69ce2bdf00047882 */ /* 0x000fe20000000000 */
[----:B------:R-:W-:Y:S01]  /*0ab0*/  IMAD.MOV.U32 R10, RZ, RZ, -0x35dec16 ;  /* 0xfca213eaff0a7424 */ /* 0x000fe200078e00ff */
[----:B------:R-:W-:Y:S01]  /*0ac0*/  UMOV UR5, 0x3e5ade15 ;  /* 0x3e5ade1500057882 */ /* 0x000fe20000000000 */
[----:B------:R-:W-:-:S06]  /*0ad0*/  IMAD.MOV.U32 R11, RZ, RZ, 0x3e928af3 ;  /* 0x3e928af3ff0b7424 */ /* 0x000fcc00078e00ff */
[----:B------:R-:W-:Y:S01]  /*0ae0*/  DFMA R10, R8, UR4, R10 ;  /* 0x00000004080a7c2b */ /* 0x000fe2000800000a */
[----:B------:R-:W-:Y:S01]  /*0af0*/  UMOV UR4, 0x62401315 ;  /* 0x6240131500047882 */ /* 0x000fe20000000000 */
[----:B------:R-:W-:-:S06]  /*0b00*/  UMOV UR5, 0x3ec71dee ;  /* 0x3ec71dee00057882 */ /* 0x000fcc0000000000 */
[----:B------:R-:W-:Y:S01]  /*0b10*/  DFMA R10, R8, R10, UR4 ;  /* 0x00000004080a7e2b */ /* 0x000fe2000800000a */
        /* <DEDUP_REMOVED lines=20> */
[----:B------:R-:W-:-:S08]  /*0c60*/  DFMA R10, R8, R10, UR4 ;  /* 0x00000004080a7e2b */ /* 0x000fd0000800000a */
[----:B------:R-:W-:-:S08]  /*0c70*/  DFMA R10, R8, R10, 1 ;  /* 0x3ff00000080a742b */ /* 0x000fd0000000000a */
[----:B------:R-:W-:-:S10]  /*0c80*/  DFMA R10, R8, R10, 1 ;  /* 0x3ff00000080a742b */ /* 0x000fd4000000000a */
[----:B------:R-:W-:Y:S02]  /*0c90*/  IMAD R9, R6, 0x100000, R11 ;  /* 0x0010000006097824 */ /* 0x000fe400078e020b */
[----:B------:R-:W-:Y:S01]  /*0ca0*/  IMAD.MOV.U32 R8, RZ, RZ, R10 ;  /* 0x000000ffff087224 */ /* 0x000fe200078e000a */
[----:B------:R-:W-:Y:S06]  /*0cb0*/  @!P0 BRA `(.L_x_7) ;  /* 0x0000000000348947 */ /* 0x000fec0003800000 */
[----:B------:R-:W-:Y:S01]  /*0cc0*/  FSETP.GEU.AND P1, PT, |R5|, 4.2275390625, PT ;  /* 0x408748000500780b */ /* 0x000fe20003f2e200 */
[C---:B------:R-:W-:Y:S02]  /*0cd0*/  DADD R8, R4.reuse, +INF ;  /* 0x7ff0000004087429 */ /* 0x040fe40000000000 */
[----:B------:R-:W-:-:S08]  /*0ce0*/  DSETP.GEU.AND P0, PT, R4, RZ, PT ;  /* 0x000000ff0400722a */ /* 0x000fd00003f0e000 */
[----:B------:R-:W-:Y:S02]  /*0cf0*/  FSEL R8, R8, RZ, P0 ;  /* 0x000000ff08087208 */ /* 0x000fe40000000000 */
[----:B------:R-:W-:Y:S01]  /*0d00*/  @!P1 LEA.HI R0, R6, R6, RZ, 0x1 ;  /* 0x0000000606009211 */ /* 0x000fe200078f08ff */
[----:B------:R-:W-:Y:S01]  /*0d10*/  @!P1 IMAD.MOV.U32 R4, RZ, RZ, R10 ;  /* 0x000000ffff049224 */ /* 0x000fe200078e000a */
[----:B------:R-:W-:Y:S02]  /*0d20*/  FSEL R9, R9, RZ, P0 ;  /* 0x000000ff09097208 */ /* 0x000fe40000000000 */
[----:B------:R-:W-:-:S05]  /*0d30*/  @!P1 SHF.R.S32.HI R5, RZ, 0x1, R0 ;  /* 0x00000001ff059819 */ /* 0x000fca0000011400 */
[----:B------:R-:W-:Y:S02]  /*0d40*/  @!P1 IMAD.IADD R6, R6, 0x1, -R5 ;  /* 0x0000000106069824 */ /* 0x000fe400078e0a05 */
[----:B------:R-:W-:-:S03]  /*0d50*/  @!P1 IMAD R5, R5, 0x100000, R11 ;  /* 0x0010000005059824 */ /* 0x000fc600078e020b */
[----:B------:R-:W-:Y:S01]  /*0d60*/  @!P1 LEA R7, R6, 0x3ff00000, 0x14 ;  /* 0x3ff0000006079811 */ /* 0x000fe200078ea0ff */
[----:B------:R-:W-:-:S06]  /*0d70*/  @!P1 IMAD.MOV.U32 R6, RZ, RZ, RZ ;  /* 0x000000ffff069224 */ /* 0x000fcc00078e00ff */
[----:B------:R-:W-:-:S11]  /*0d80*/  @!P1 DMUL R8, R4, R6 ;  /* 0x0000000604089228 */ /* 0x000fd60000000000 */
.L_x_7:
[----:B------:R-:W-:Y:S05]  /*0d90*/  BSYNC.RECONVERGENT B0 ;  /* 0x0000000000007941 */ /* 0x000fea0003800200 */
.L_x_6:
[----:B------:R-:W-:-:S07]  /*0da0*/  DFMA R2, R2, R8, R22 ;  /* 0x000000080202722b */ /* 0x000fce0000000016 */
[----:B------:R-:W-:Y:S01]  /*0db0*/  STG.E.64 desc[UR8][R12.64], R2 ;  /* 0x000000020c007986 */ /* 0x000fe2000c101b08 */
[----:B------:R-:W-:Y:S05]  /*0dc0*/  EXIT ;  /* 0x000000000000794d */ /* 0x000fea0003800000 */
.L_x_8:
[----:B------:R-:W-:-:S00]  /*0dd0*/  BRA `(.L_x_8) ;  /* 0xfffffffc00fc7947 */ /* 0x000fc0000383ffff */
[----:B------:R-:W-:-:S00]  /*0de0*/  NOP ;  /* 0x0000000000007918 */ /* 0x000fc00000000000 */
        /* <DEDUP_REMOVED lines=9> */
.L_x_9:


//--------------------- .nv.shared.reserved.0     --------------------------
	.section	.nv.shared.reserved.0,"aw",@nobits
	.weak		__nv_reservedSMEM_offset_0_alias
	.size		__nv_reservedSMEM_offset_0_alias, 0, 64
	.other		__nv_reservedSMEM_offset_0_alias,@"STO_CUDA_RESERVED_SHARED STV_DEFAULT"
__nv_reservedSMEM_offset_0_alias:
	.zero		0
	.zero		64


//--------------------- .nv.constant0._Z6kGaussPdPKdS1_i --------------------------
	.section	.nv.constant0._Z6kGaussPdPKdS1_i,"a",@progbits
	.sectionflags	@""
	.align	4
.nv.constant0._Z6kGaussPdPKdS1_i:
	.zero		924


//--------------------- SYMBOLS --------------------------

	.type		.nv.reservedSmem.offset0,@object
	.size		.nv.reservedSmem.offset0,0x4
